//
// Generated by NVIDIA NVVM Compiler
//
// Compiler Build ID: CL-36424714
// Cuda compilation tools, release 13.0, V13.0.88
// Based on NVVM 20.0.0
//

.version 9.0
.target sm_100
.address_size 64

	// .globl	mymatmul_kernel0
// _ZZ16mymatmul_kernel0E11data_shared has been demoted
// _ZZ16mymatmul_kernel0E13kernel_shared has been demoted

.visible .entry mymatmul_kernel0(
	.param .u64 .ptr .align 1 mymatmul_kernel0_param_0,
	.param .u64 .ptr .align 1 mymatmul_kernel0_param_1,
	.param .u64 .ptr .align 1 mymatmul_kernel0_param_2
)
.maxntid 64
{
	.reg .pred 	%p<4>;
	.reg .b32 	%r<54>;
	.reg .b32 	%f<246>;
	.reg .b64 	%rd<14>;
	// demoted variable
	.shared .align 4 .b8 _ZZ16mymatmul_kernel0E11data_shared[2048];
	// demoted variable
	.shared .align 4 .b8 _ZZ16mymatmul_kernel0E13kernel_shared[1024];
	ld.param.u64 	%rd4, [mymatmul_kernel0_param_0];
	ld.param.u64 	%rd5, [mymatmul_kernel0_param_1];
	cvta.to.global.u64 	%rd1, %rd4;
	cvta.to.global.u64 	%rd2, %rd5;
	mov.u32 	%r1, %ctaid.x;
	shl.b32 	%r17, %r1, 9;
	mov.u32 	%r2, %tid.x;
	or.b32  	%r18, %r17, %r2;
	shl.b32 	%r19, %r2, 7;
	and.b32  	%r20, %r19, 7168;
	and.b32  	%r21, %r18, 2147418119;
	or.b32  	%r3, %r21, %r20;
	shl.b32 	%r22, %r1, 5;
	and.b32  	%r4, %r22, 4064;
	and.b32  	%r5, %r2, 3;
	mov.b32 	%r50, 0;
	mov.f32 	%f214, 0f00000000;
	mov.f32 	%f215, %f214;
	mov.f32 	%f216, %f214;
	mov.f32 	%f217, %f214;
	mov.f32 	%f218, %f214;
	mov.f32 	%f219, %f214;
	mov.f32 	%f220, %f214;
	mov.f32 	%f221, %f214;
	mov.f32 	%f222, %f214;
	mov.f32 	%f223, %f214;
	mov.f32 	%f224, %f214;
	mov.f32 	%f225, %f214;
	mov.f32 	%f226, %f214;
	mov.f32 	%f227, %f214;
	mov.f32 	%f228, %f214;
	mov.f32 	%f229, %f214;
	mov.f32 	%f230, %f214;
	mov.f32 	%f231, %f214;
	mov.f32 	%f232, %f214;
	mov.f32 	%f233, %f214;
	mov.f32 	%f234, %f214;
	mov.f32 	%f235, %f214;
	mov.f32 	%f236, %f214;
	mov.f32 	%f237, %f214;
	mov.f32 	%f238, %f214;
	mov.f32 	%f239, %f214;
	mov.f32 	%f240, %f214;
	mov.f32 	%f241, %f214;
	mov.f32 	%f242, %f214;
	mov.f32 	%f243, %f214;
	mov.f32 	%f244, %f214;
	mov.f32 	%f245, %f214;
$L__BB0_1:
	setp.gt.u32 	%p1, %r2, 3;
	bar.sync 	0;
	shl.b32 	%r23, %r50, 3;
	add.s32 	%r24, %r3, %r23;
	mul.wide.u32 	%rd6, %r24, 4;
	add.s64 	%rd7, %rd1, %rd6;
	ld.global.nc.f32 	%f98, [%rd7];
	shl.b32 	%r25, %r2, 2;
	mov.u32 	%r26, _ZZ16mymatmul_kernel0E11data_shared;
	add.s32 	%r27, %r26, %r25;
	st.shared.f32 	[%r27], %f98;
	ld.global.nc.f32 	%f99, [%rd7+32768];
	st.shared.f32 	[%r27+256], %f99;
	ld.global.nc.f32 	%f100, [%rd7+65536];
	st.shared.f32 	[%r27+512], %f100;
	ld.global.nc.f32 	%f101, [%rd7+98304];
	st.shared.f32 	[%r27+768], %f101;
	ld.global.nc.f32 	%f102, [%rd7+131072];
	st.shared.f32 	[%r27+1024], %f102;
	ld.global.nc.f32 	%f103, [%rd7+163840];
	st.shared.f32 	[%r27+1280], %f103;
	ld.global.nc.f32 	%f104, [%rd7+196608];
	st.shared.f32 	[%r27+1536], %f104;
	ld.global.nc.f32 	%f105, [%rd7+229376];
	st.shared.f32 	[%r27+1792], %f105;
	@%p1 bra 	$L__BB0_3;
	shl.b32 	%r28, %r50, 15;
	shl.b32 	%r29, %r2, 13;
	or.b32  	%r30, %r4, %r29;
	add.s32 	%r31, %r30, %r28;
	mul.wide.u32 	%rd8, %r31, 4;
	add.s64 	%rd9, %rd2, %rd8;
	ld.global.nc.f32 	%f106, [%rd9];
	shl.b32 	%r32, %r2, 8;
	mov.u32 	%r33, _ZZ16mymatmul_kernel0E13kernel_shared;
	add.s32 	%r34, %r33, %r32;
	st.shared.f32 	[%r34], %f106;
	ld.global.nc.f32 	%f107, [%rd9+4];
	st.shared.f32 	[%r34+4], %f107;
	ld.global.nc.f32 	%f108, [%rd9+8];
	st.shared.f32 	[%r34+8], %f108;
	ld.global.nc.f32 	%f109, [%rd9+12];
	st.shared.f32 	[%r34+12], %f109;
	ld.global.nc.f32 	%f110, [%rd9+16];
	st.shared.f32 	[%r34+16], %f110;
	ld.global.nc.f32 	%f111, [%rd9+20];
	st.shared.f32 	[%r34+20], %f111;
	ld.global.nc.f32 	%f112, [%rd9+24];
	st.shared.f32 	[%r34+24], %f112;
	ld.global.nc.f32 	%f113, [%rd9+28];
	st.shared.f32 	[%r34+28], %f113;
	ld.global.nc.f32 	%f114, [%rd9+32];
	st.shared.f32 	[%r34+32], %f114;
	ld.global.nc.f32 	%f115, [%rd9+36];
	st.shared.f32 	[%r34+36], %f115;
	ld.global.nc.f32 	%f116, [%rd9+40];
	st.shared.f32 	[%r34+40], %f116;
	ld.global.nc.f32 	%f117, [%rd9+44];
	st.shared.f32 	[%r34+44], %f117;
	ld.global.nc.f32 	%f118, [%rd9+48];
	st.shared.f32 	[%r34+48], %f118;
	ld.global.nc.f32 	%f119, [%rd9+52];
	st.shared.f32 	[%r34+52], %f119;
	ld.global.nc.f32 	%f120, [%rd9+56];
	st.shared.f32 	[%r34+56], %f120;
	ld.global.nc.f32 	%f121, [%rd9+60];
	st.shared.f32 	[%r34+60], %f121;
	ld.global.nc.f32 	%f122, [%rd9+64];
	st.shared.f32 	[%r34+64], %f122;
	ld.global.nc.f32 	%f123, [%rd9+68];
	st.shared.f32 	[%r34+68], %f123;
	ld.global.nc.f32 	%f124, [%rd9+72];
	st.shared.f32 	[%r34+72], %f124;
	ld.global.nc.f32 	%f125, [%rd9+76];
	st.shared.f32 	[%r34+76], %f125;
	ld.global.nc.f32 	%f126, [%rd9+80];
	st.shared.f32 	[%r34+80], %f126;
	ld.global.nc.f32 	%f127, [%rd9+84];
	st.shared.f32 	[%r34+84], %f127;
	ld.global.nc.f32 	%f128, [%rd9+88];
	st.shared.f32 	[%r34+88], %f128;
	ld.global.nc.f32 	%f129, [%rd9+92];
	st.shared.f32 	[%r34+92], %f129;
	ld.global.nc.f32 	%f130, [%rd9+96];
	st.shared.f32 	[%r34+96], %f130;
	ld.global.nc.f32 	%f131, [%rd9+100];
	st.shared.f32 	[%r34+100], %f131;
	ld.global.nc.f32 	%f132, [%rd9+104];
	st.shared.f32 	[%r34+104], %f132;
	ld.global.nc.f32 	%f133, [%rd9+108];
	st.shared.f32 	[%r34+108], %f133;
	ld.global.nc.f32 	%f134, [%rd9+112];
	st.shared.f32 	[%r34+112], %f134;
	ld.global.nc.f32 	%f135, [%rd9+116];
	st.shared.f32 	[%r34+116], %f135;
	ld.global.nc.f32 	%f136, [%rd9+120];
	st.shared.f32 	[%r34+120], %f136;
	ld.global.nc.f32 	%f137, [%rd9+124];
	st.shared.f32 	[%r34+124], %f137;
	ld.global.nc.f32 	%f138, [%rd9+16384];
	st.shared.f32 	[%r34+128], %f138;
	ld.global.nc.f32 	%f139, [%rd9+16388];
	st.shared.f32 	[%r34+132], %f139;
	ld.global.nc.f32 	%f140, [%rd9+16392];
	st.shared.f32 	[%r34+136], %f140;
	ld.global.nc.f32 	%f141, [%rd9+16396];
	st.shared.f32 	[%r34+140], %f141;
	ld.global.nc.f32 	%f142, [%rd9+16400];
	st.shared.f32 	[%r34+144], %f142;
	ld.global.nc.f32 	%f143, [%rd9+16404];
	st.shared.f32 	[%r34+148], %f143;
	ld.global.nc.f32 	%f144, [%rd9+16408];
	st.shared.f32 	[%r34+152], %f144;
	ld.global.nc.f32 	%f145, [%rd9+16412];
	st.shared.f32 	[%r34+156], %f145;
	ld.global.nc.f32 	%f146, [%rd9+16416];
	st.shared.f32 	[%r34+160], %f146;
	ld.global.nc.f32 	%f147, [%rd9+16420];
	st.shared.f32 	[%r34+164], %f147;
	ld.global.nc.f32 	%f148, [%rd9+16424];
	st.shared.f32 	[%r34+168], %f148;
	ld.global.nc.f32 	%f149, [%rd9+16428];
	st.shared.f32 	[%r34+172], %f149;
	ld.global.nc.f32 	%f150, [%rd9+16432];
	st.shared.f32 	[%r34+176], %f150;
	ld.global.nc.f32 	%f151, [%rd9+16436];
	st.shared.f32 	[%r34+180], %f151;
	ld.global.nc.f32 	%f152, [%rd9+16440];
	st.shared.f32 	[%r34+184], %f152;
	ld.global.nc.f32 	%f153, [%rd9+16444];
	st.shared.f32 	[%r34+188], %f153;
	ld.global.nc.f32 	%f154, [%rd9+16448];
	st.shared.f32 	[%r34+192], %f154;
	ld.global.nc.f32 	%f155, [%rd9+16452];
	st.shared.f32 	[%r34+196], %f155;
	ld.global.nc.f32 	%f156, [%rd9+16456];
	st.shared.f32 	[%r34+200], %f156;
	ld.global.nc.f32 	%f157, [%rd9+16460];
	st.shared.f32 	[%r34+204], %f157;
	ld.global.nc.f32 	%f158, [%rd9+16464];
	st.shared.f32 	[%r34+208], %f158;
	ld.global.nc.f32 	%f159, [%rd9+16468];
	st.shared.f32 	[%r34+212], %f159;
	ld.global.nc.f32 	%f160, [%rd9+16472];
	st.shared.f32 	[%r34+216], %f160;
	ld.global.nc.f32 	%f161, [%rd9+16476];
	st.shared.f32 	[%r34+220], %f161;
	ld.global.nc.f32 	%f162, [%rd9+16480];
	st.shared.f32 	[%r34+224], %f162;
	ld.global.nc.f32 	%f163, [%rd9+16484];
	st.shared.f32 	[%r34+228], %f163;
	ld.global.nc.f32 	%f164, [%rd9+16488];
	st.shared.f32 	[%r34+232], %f164;
	ld.global.nc.f32 	%f165, [%rd9+16492];
	st.shared.f32 	[%r34+236], %f165;
	ld.global.nc.f32 	%f166, [%rd9+16496];
	st.shared.f32 	[%r34+240], %f166;
	ld.global.nc.f32 	%f167, [%rd9+16500];
	st.shared.f32 	[%r34+244], %f167;
	ld.global.nc.f32 	%f168, [%rd9+16504];
	st.shared.f32 	[%r34+248], %f168;
	ld.global.nc.f32 	%f169, [%rd9+16508];
	st.shared.f32 	[%r34+252], %f169;
$L__BB0_3:
	shl.b32 	%r36, %r2, 5;
	and.b32  	%r37, %r36, 1920;
	mov.u32 	%r38, _ZZ16mymatmul_kernel0E11data_shared;
	add.s32 	%r39, %r37, %r38;
	add.s32 	%r51, %r39, 64;
	shl.b32 	%r40, %r5, 2;
	mov.u32 	%r41, _ZZ16mymatmul_kernel0E13kernel_shared;
	add.s32 	%r42, %r40, %r41;
	add.s32 	%r53, %r42, 64;
	bar.sync 	0;
	mov.b32 	%r52, 112;
$L__BB0_4:
	ld.shared.f32 	%f170, [%r53+48];
	ld.shared.f32 	%f171, [%r53+32];
	ld.shared.f32 	%f172, [%r53+16];
	ld.shared.f32 	%f173, [%r53];
	ld.shared.f32 	%f174, [%r53+-16];
	ld.shared.f32 	%f175, [%r53+-32];
	ld.shared.f32 	%f176, [%r53+-48];
	ld.shared.f32 	%f177, [%r53+-64];
	ld.shared.f32 	%f178, [%r51+-64];
	fma.rn.f32 	%f245, %f178, %f177, %f245;
	fma.rn.f32 	%f241, %f178, %f176, %f241;
	fma.rn.f32 	%f237, %f178, %f175, %f237;
	fma.rn.f32 	%f233, %f178, %f174, %f233;
	fma.rn.f32 	%f229, %f178, %f173, %f229;
	fma.rn.f32 	%f225, %f178, %f172, %f225;
	fma.rn.f32 	%f221, %f178, %f171, %f221;
	fma.rn.f32 	%f217, %f178, %f170, %f217;
	ld.shared.f32 	%f179, [%r51+-32];
	fma.rn.f32 	%f244, %f179, %f177, %f244;
	fma.rn.f32 	%f240, %f179, %f176, %f240;
	fma.rn.f32 	%f236, %f179, %f175, %f236;
	fma.rn.f32 	%f232, %f179, %f174, %f232;
	fma.rn.f32 	%f228, %f179, %f173, %f228;
	fma.rn.f32 	%f224, %f179, %f172, %f224;
	fma.rn.f32 	%f220, %f179, %f171, %f220;
	fma.rn.f32 	%f216, %f179, %f170, %f216;
	ld.shared.f32 	%f180, [%r51];
	fma.rn.f32 	%f243, %f180, %f177, %f243;
	fma.rn.f32 	%f239, %f180, %f176, %f239;
	fma.rn.f32 	%f235, %f180, %f175, %f235;
	fma.rn.f32 	%f231, %f180, %f174, %f231;
	fma.rn.f32 	%f227, %f180, %f173, %f227;
	fma.rn.f32 	%f223, %f180, %f172, %f223;
	fma.rn.f32 	%f219, %f180, %f171, %f219;
	fma.rn.f32 	%f215, %f180, %f170, %f215;
	ld.shared.f32 	%f181, [%r51+32];
	fma.rn.f32 	%f242, %f181, %f177, %f242;
	fma.rn.f32 	%f238, %f181, %f176, %f238;
	fma.rn.f32 	%f234, %f181, %f175, %f234;
	fma.rn.f32 	%f230, %f181, %f174, %f230;
	fma.rn.f32 	%f226, %f181, %f173, %f226;
	fma.rn.f32 	%f222, %f181, %f172, %f222;
	fma.rn.f32 	%f218, %f181, %f171, %f218;
	fma.rn.f32 	%f214, %f181, %f170, %f214;
	add.s32 	%r53, %r53, 128;
	add.s32 	%r52, %r52, 128;
	add.s32 	%r51, %r51, 4;
	setp.ne.s32 	%p2, %r52, 1136;
	@%p2 bra 	$L__BB0_4;
	add.s32 	%r50, %r50, 1;
	setp.ne.s32 	%p3, %r50, 128;
	@%p3 bra 	$L__BB0_1;
	ld.param.u64 	%rd13, [mymatmul_kernel0_param_2];
	shl.b32 	%r43, %r1, 11;
	and.b32  	%r44, %r43, 2147221504;
	shl.b32 	%r45, %r2, 12;
	and.b32  	%r46, %r45, 245760;
	or.b32  	%r47, %r46, %r5;
	or.b32  	%r48, %r47, %r44;
	add.s32 	%r49, %r48, %r4;
	cvta.to.global.u64 	%rd10, %rd13;
	mul.wide.u32 	%rd11, %r49, 4;
	add.s64 	%rd12, %rd10, %rd11;
	st.global.f32 	[%rd12], %f245;
	st.global.f32 	[%rd12+16], %f241;
	st.global.f32 	[%rd12+32], %f237;
	st.global.f32 	[%rd12+48], %f233;
	st.global.f32 	[%rd12+64], %f229;
	st.global.f32 	[%rd12+80], %f225;
	st.global.f32 	[%rd12+96], %f221;
	st.global.f32 	[%rd12+112], %f217;
	st.global.f32 	[%rd12+16384], %f244;
	st.global.f32 	[%rd12+16400], %f240;
	st.global.f32 	[%rd12+16416], %f236;
	st.global.f32 	[%rd12+16432], %f232;
	st.global.f32 	[%rd12+16448], %f228;
	st.global.f32 	[%rd12+16464], %f224;
	st.global.f32 	[%rd12+16480], %f220;
	st.global.f32 	[%rd12+16496], %f216;
	st.global.f32 	[%rd12+32768], %f243;
	st.global.f32 	[%rd12+32784], %f239;
	st.global.f32 	[%rd12+32800], %f235;
	st.global.f32 	[%rd12+32816], %f231;
	st.global.f32 	[%rd12+32832], %f227;
	st.global.f32 	[%rd12+32848], %f223;
	st.global.f32 	[%rd12+32864], %f219;
	st.global.f32 	[%rd12+32880], %f215;
	st.global.f32 	[%rd12+49152], %f242;
	st.global.f32 	[%rd12+49168], %f238;
	st.global.f32 	[%rd12+49184], %f234;
	st.global.f32 	[%rd12+49200], %f230;
	st.global.f32 	[%rd12+49216], %f226;
	st.global.f32 	[%rd12+49232], %f222;
	st.global.f32 	[%rd12+49248], %f218;
	st.global.f32 	[%rd12+49264], %f214;
	ret;

}


// ===== COMPILED SASS (sm_100) =====

	.target	sm_100

	.elftype	@"ET_EXEC"


//--------------------- .note.nv.tkinfo           --------------------------
	.section	.note.nv.tkinfo,"",@"SHT_NOTE"
	.sectionflags	@"SHF_NOTE_NV_TKINFO"
	.tkinfo
        /*0018*/ 	.word	0x00000002
        /*0030*/ 	.string	""
        /*0030*/ 	.string	"ptxas"
        /*0030*/ 	.string	"Cuda compilation tools, release 13.0, V13.0.88"
        /*0030*/ 	.string	"Build cuda_13.0.r13.0/compiler.36424714_0"
        /*0030*/ 	.string	"-arch sm_100 -m 64 "



//--------------------- .note.nv.cuinfo           --------------------------
	.section	.note.nv.cuinfo,"",@"SHT_NOTE"
	.sectionflags	@"SHF_NOTE_NV_CUINFO"
        /*0018*/ 	.short	0x0002
        /*001a*/ 	.short	0x0064
        /*001c*/ 	.short	0x0082
	.zero		2


//--------------------- .nv.info                  --------------------------
	.section	.nv.info,"",@"SHT_CUDA_INFO"
	.align	4


	//----- nvinfo : EIATTR_REGCOUNT
	.align		4
        /*0000*/ 	.byte	0x04, 0x2f
        /*0002*/ 	.short	(.L_1 - .L_0)
	.align		4
.L_0:
        /*0004*/ 	.word	index@(mymatmul_kernel0)
        /*0008*/ 	.word	0x00000041


	//----- nvinfo : EIATTR_FRAME_SIZE
	.align		4
.L_1:
        /*000c*/ 	.byte	0x04, 0x11
        /*000e*/ 	.short	(.L_3 - .L_2)
	.align		4
.L_2:
        /*0010*/ 	.word	index@(mymatmul_kernel0)
        /*0014*/ 	.word	0x00000000


	//----- nvinfo : EIATTR_MIN_STACK_SIZE
	.align		4
.L_3:
        /*0018*/ 	.byte	0x04, 0x12
        /*001a*/ 	.short	(.L_5 - .L_4)
	.align		4
.L_4:
        /*001c*/ 	.word	index@(mymatmul_kernel0)
        /*0020*/ 	.word	0x00000000
.L_5:


//--------------------- .nv.compat                --------------------------
	.section	.nv.compat,"",@"SHT_CUDA_COMPAT_INFO"
	.align	4
        /*0000*/ 	.byte	0x02, 0x09, 0x00, 0x00, 0x02, 0x02, 0x01, 0x00, 0x02, 0x05, 0x05, 0x00, 0x03, 0x07, 0x01, 0x01
        /*0010*/ 	.byte	0x02, 0x03, 0x00, 0x00, 0x02, 0x06, 0x01, 0x00, 0x04, 0x0b, 0x08, 0x00, 0x09, 0x00, 0x00, 0x00
        /*0020*/ 	.byte	0x00, 0x00, 0x00, 0x00


//--------------------- .nv.info.mymatmul_kernel0 --------------------------
	.section	.nv.info.mymatmul_kernel0,"",@"SHT_CUDA_INFO"
	.sectionflags	@""
	.align	4


	//----- nvinfo : EIATTR_CUDA_API_VERSION
	.align		4
        /*0000*/ 	.byte	0x04, 0x37
        /*0002*/ 	.short	(.L_7 - .L_6)
.L_6:
        /*0004*/ 	.word	0x00000082


	//----- nvinfo : EIATTR_KPARAM_INFO
	.align		4
.L_7:
        /*0008*/ 	.byte	0x04, 0x17
        /*000a*/ 	.short	(.L_9 - .L_8)
.L_8:
        /*000c*/ 	.word	0x00000000
        /*0010*/ 	.short	0x0002
        /*0012*/ 	.short	0x0010
        /*0014*/ 	.byte	0x00, 0xf5, 0x21, 0x00


	//----- nvinfo : EIATTR_KPARAM_INFO
	.align		4
.L_9:
        /*0018*/ 	.byte	0x04, 0x17
        /*001a*/ 	.short	(.L_11 - .L_10)
.L_10:
        /*001c*/ 	.word	0x00000000
        /*0020*/ 	.short	0x0001
        /*0022*/ 	.short	0x0008
        /*0024*/ 	.byte	0x00, 0xf5, 0x21, 0x00


	//----- nvinfo : EIATTR_KPARAM_INFO
	.align		4
.L_11:
        /*0028*/ 	.byte	0x04, 0x17
        /*002a*/ 	.short	(.L_13 - .L_12)
.L_12:
        /*002c*/ 	.word	0x00000000
        /*0030*/ 	.short	0x0000
        /*0032*/ 	.short	0x0000
        /*0034*/ 	.byte	0x00, 0xf5, 0x21, 0x00


	//----- nvinfo : EIATTR_SPARSE_MMA_MASK
	.align		4
.L_13:
        /*0038*/ 	.byte	0x03, 0x50
        /*003a*/ 	.short	0x0000


	//----- nvinfo : EIATTR_MAXREG_COUNT
	.align		4
        /*003c*/ 	.byte	0x03, 0x1b
        /*003e*/ 	.short	0x00ff


	//----- nvinfo : EIATTR_NUM_BARRIERS
	.align		4
        /*0040*/ 	.byte	0x02, 0x4c
        /*0042*/ 	.byte	0x01
	.zero		1


	//----- nvinfo : EIATTR_MERCURY_ISA_VERSION
	.align		4
        /*0044*/ 	.byte	0x03, 0x5f
        /*0046*/ 	.short	0x0101


	//----- nvinfo : EIATTR_VRC_CTA_INIT_COUNT
	.align		4
        /*0048*/ 	.byte	0x02, 0x4a
	.zero		1
	.zero		1


	//----- nvinfo : EIATTR_EXIT_INSTR_OFFSETS
	.align		4
        /*004c*/ 	.byte	0x04, 0x1c
        /*004e*/ 	.short	(.L_15 - .L_14)


	//   ....[0]....
.L_14:
        /*0050*/ 	.word	0x000016f0


	//----- nvinfo : EIATTR_MAX_THREADS
	.align		4
.L_15:
        /*0054*/ 	.byte	0x04, 0x05
        /*0056*/ 	.short	(.L_17 - .L_16)
.L_16:
        /*0058*/ 	.word	0x00000040
        /*005c*/ 	.word	0x00000001
        /*0060*/ 	.word	0x00000001


	//----- nvinfo : EIATTR_CRS_STACK_SIZE
	.align		4
.L_17:
        /*0064*/ 	.byte	0x04, 0x1e
        /*0066*/ 	.short	(.L_19 - .L_18)
.L_18:
        /*0068*/ 	.word	0x00000000


	//----- nvinfo : EIATTR_CBANK_PARAM_SIZE
	.align		4
.L_19:
        /*006c*/ 	.byte	0x03, 0x19
        /*006e*/ 	.short	0x0018


	//----- nvinfo : EIATTR_PARAM_CBANK
	.align		4
        /*0070*/ 	.byte	0x04, 0x0a
        /*0072*/ 	.short	(.L_21 - .L_20)
	.align		4
.L_20:
        /*0074*/ 	.word	index@(.nv.constant0.mymatmul_kernel0)
        /*0078*/ 	.short	0x0380
        /*007a*/ 	.short	0x0018


	//----- nvinfo : EIATTR_SW_WAR
	.align		4
.L_21:
        /*007c*/ 	.byte	0x04, 0x36
        /*007e*/ 	.short	(.L_23 - .L_22)
.L_22:
        /*0080*/ 	.word	0x00000008
.L_23:


//--------------------- .nv.callgraph             --------------------------
	.section	.nv.callgraph,"",@"SHT_CUDA_CALLGRAPH"
	.align	4
	.sectionentsize	8
	.align		4
        /*0000*/ 	.word	0x00000000
	.align		4
        /*0004*/ 	.word	0xffffffff
	.align		4
        /*0008*/ 	.word	0x00000000
	.align		4
        /*000c*/ 	.word	0xfffffffe
	.align		4
        /*0010*/ 	.word	0x00000000
	.align		4
        /*0014*/ 	.word	0xfffffffd
	.align		4
        /*0018*/ 	.word	0x00000000
	.align		4
        /*001c*/ 	.word	0xfffffffc


//--------------------- .text.mymatmul_kernel0    --------------------------
	.section	.text.mymatmul_kernel0,"ax",@progbits
	.align	128
        .global         mymatmul_kernel0
        .type           mymatmul_kernel0,@function
        .size           mymatmul_kernel0,(.L_x_5 - mymatmul_kernel0)
        .other          mymatmul_kernel0,@"STO_CUDA_ENTRY STV_DEFAULT"
mymatmul_kernel0:
.text.mymatmul_kernel0:
[----:B------:R-:W-:Y:S01]  /*0000*/  LDC R1, c[0x0][0x37c] ;  /* 0x0000df00ff017b82 */ /* 0x000fe20000000800 */
[----:B------:R-:W0:Y:S01]  /*0010*/  S2R R0, SR_CTAID.X ;  /* 0x0000000000007919 */ /* 0x000e220000002500 */
[----:B------:R-:W-:Y:S01]  /*0020*/  HFMA2 R50, -RZ, RZ, 0, 0 ;  /* 0x00000000ff327431 */ /* 0x000fe200000001ff */
[----:B------:R-:W-:Y:S02]  /*0030*/  CS2R R34, SRZ ;  /* 0x0000000000227805 */ /* 0x000fe4000001ff00 */
[----:B------:R-:W-:Y:S02]  /*0040*/  CS2R R32, SRZ ;  /* 0x0000000000207805 */ /* 0x000fe4000001ff00 */
[----:B------:R-:W-:Y:S02]  /*0050*/  CS2R R40, SRZ ;  /* 0x0000000000287805 */ /* 0x000fe4000001ff00 */
[----:B------:R-:W-:Y:S02]  /*0060*/  CS2R R30, SRZ ;  /* 0x00000000001e7805 */ /* 0x000fe4000001ff00 */
[----:B------:R-:W-:-:S02]  /*0070*/  CS2R R48, SRZ ;  /* 0x0000000000307805 */ /* 0x000fc4000001ff00 */
[----:B------:R-:W-:Y:S02]  /*0080*/  CS2R R28, SRZ ;  /* 0x00000000001c7805 */ /* 0x000fe4000001ff00 */
        /* <DEDUP_REMOVED lines=9> */
[----:B------:R-:W-:Y:S01]  /*0120*/  CS2R R42, SRZ ;  /* 0x00000000002a7805 */ /* 0x000fe2000001ff00 */
[----:B0-----:R-:W1:Y:S06]  /*0130*/  LDCU.64 UR6, c[0x0][0x358] ;  /* 0x00006b00ff0677ac */ /* 0x001e6c0008000a00 */
.L_x_3:
[----:B------:R-:W0:Y:S01]  /*0140*/  S2R R51, SR_TID.X ;  /* 0x0000000000337919 */ /* 0x000e220000002100 */
[----:B------:R-:W2:Y:S01]  /*0150*/  LDC.64 R12, c[0x0][0x380] ;  /* 0x0000e000ff0c7b82 */ /* 0x000ea20000000a00 */
[----:B------:R-:W-:-:S04]  /*0160*/  SHF.L.U32 R14, R0, 0x9, RZ ;  /* 0x00000009000e7819 */ /* 0x000fc800000006ff */
[----:B0-----:R-:W-:Y:S02]  /*0170*/  LOP3.LUT R15, R14, 0x7fff0007, R51, 0xc8, !PT ;  /* 0x7fff00070e0f7812 */ /* 0x001fe400078ec833 */
[----:B------:R-:W-:-:S04]  /*0180*/  SHF.L.U32 R14, R51, 0x7, RZ ;  /* 0x00000007330e7819 */ /* 0x000fc800000006ff */
[----:B------:R-:W-:-:S04]  /*0190*/  LOP3.LUT R15, R15, 0x1c00, R14, 0xf8, !PT ;  /* 0x00001c000f0f7812 */ /* 0x000fc800078ef80e */
[----:B------:R-:W-:-:S05]  /*01a0*/  LEA R15, R34, R15, 0x3 ;  /* 0x0000000f220f7211 */ /* 0x000fca00078e18ff */
[----:B--2---:R-:W-:-:S05]  /*01b0*/  IMAD.WIDE.U32 R12, R15, 0x4, R12 ;  /* 0x000000040f0c7825 */ /* 0x004fca00078e000c */
[----:B-1----:R-:W2:Y:S04]  /*01c0*/  LDG.E.CONSTANT R14, desc[UR6][R12.64] ;  /* 0x000000060c0e7981 */ /* 0x002ea8000c1e9900 */
[----:B------:R-:W3:Y:S04]  /*01d0*/  LDG.E.CONSTANT R16, desc[UR6][R12.64+0x8000] ;  /* 0x008000060c107981 */ /* 0x000ee8000c1e9900 */
[----:B------:R-:W4:Y:S04]  /*01e0*/  LDG.E.CONSTANT R18, desc[UR6][R12.64+0x10000] ;  /* 0x010000060c127981 */ /* 0x000f28000c1e9900 */
[----:B------:R-:W5:Y:S04]  /*01f0*/  LDG.E.CONSTANT R20, desc[UR6][R12.64+0x18000] ;  /* 0x018000060c147981 */ /* 0x000f68000c1e9900 */
[----:B------:R-:W5:Y:S04]  /*0200*/  LDG.E.CONSTANT R22, desc[UR6][R12.64+0x20000] ;  /* 0x020000060c167981 */ /* 0x000f68000c1e9900 */
[----:B------:R-:W5:Y:S04]  /*0210*/  LDG.E.CONSTANT R24, desc[UR6][R12.64+0x28000] ;  /* 0x028000060c187981 */ /* 0x000f68000c1e9900 */
[----:B------:R-:W5:Y:S04]  /*0220*/  LDG.E.CONSTANT R26, desc[UR6][R12.64+0x30000] ;  /* 0x030000060c1a7981 */ /* 0x000f68000c1e9900 */
[----:B------:R-:W5:Y:S01]  /*0230*/  LDG.E.CONSTANT R56, desc[UR6][R12.64+0x38000] ;  /* 0x038000060c387981 */ /* 0x000f62000c1e9900 */
[----:B------:R-:W-:Y:S01]  /*0240*/  MOV R55, 0x400 ;  /* 0x0000040000377802 */ /* 0x000fe20000000f00 */
[----:B------:R-:W-:Y:S01]  /*0250*/  BSSY.RECONVERGENT B0, `(.L_x_0) ;  /* 0x0000068000007945 */ /* 0x000fe20003800200 */
[----:B------:R-:W-:Y:S01]  /*0260*/  BAR.SYNC.DEFER_BLOCKING 0x0 ;  /* 0x0000000000007b1d */ /* 0x000fe20000010000 */
[----:B------:R-:W-:-:S05]  /*0270*/  ISETP.GT.U32.AND P0, PT, R51, 0x3, PT ;  /* 0x000000033300780c */ /* 0x000fca0003f04070 */
[----:B------:R-:W0:Y:S02]  /*0280*/  S2R R52, SR_CgaCtaId ;  /* 0x0000000000347919 */ /* 0x000e240000008800 */
[----:B0-----:R-:W-:-:S04]  /*0290*/  LEA R54, R52, R55, 0x18 ;  /* 0x0000003734367211 */ /* 0x001fc800078ec0ff */
[----:B------:R-:W-:-:S05]  /*02a0*/  LEA R15, R51, R54, 0x2 ;  /* 0x00000036330f7211 */ /* 0x000fca00078e10ff */
[----:B--2---:R0:W-:Y:S04]  /*02b0*/  STS [R15], R14 ;  /* 0x0000000e0f007388 */ /* 0x0041e80000000800 */
[----:B---3--:R0:W-:Y:S04]  /*02c0*/  STS [R15+0x100], R16 ;  /* 0x000100100f007388 */ /* 0x0081e80000000800 */
[----:B----4-:R0:W-:Y:S04]  /*02d0*/  STS [R15+0x200], R18 ;  /* 0x000200120f007388 */ /* 0x0101e80000000800 */
[----:B-----5:R0:W-:Y:S04]  /*02e0*/  STS [R15+0x300], R20 ;  /* 0x000300140f007388 */ /* 0x0201e80000000800 */
[----:B------:R0:W-:Y:S04]  /*02f0*/  STS [R15+0x400], R22 ;  /* 0x000400160f007388 */ /* 0x0001e80000000800 */
[----:B------:R0:W-:Y:S04]  /*0300*/  STS [R15+0x500], R24 ;  /* 0x000500180f007388 */ /* 0x0001e80000000800 */
[----:B------:R0:W-:Y:S04]  /*0310*/  STS [R15+0x600], R26 ;  /* 0x0006001a0f007388 */ /* 0x0001e80000000800 */
[----:B------:R0:W-:Y:S01]  /*0320*/  STS [R15+0x700], R56 ;  /* 0x000700380f007388 */ /* 0x0001e20000000800 */
[----:B------:R-:W-:Y:S05]  /*0330*/  @P0 BRA `(.L_x_1) ;  /* 0x0000000400640947 */ /* 0x000fea0003800000 */
[----:B0-----:R-:W0:Y:S01]  /*0340*/  LDC.64 R56, c[0x0][0x388] ;  /* 0x0000e200ff387b82 */ /* 0x001e220000000a00 */
[----:B------:R-:W-:-:S04]  /*0350*/  SHF.L.U32 R12, R0, 0x5, RZ ;  /* 0x00000005000c7819 */ /* 0x000fc800000006ff */
[----:B------:R-:W-:-:S04]  /*0360*/  LOP3.LUT R12, R12, 0xfe0, RZ, 0xc0, !PT ;  /* 0x00000fe00c0c7812 */ /* 0x000fc800078ec0ff */
[----:B------:R-:W-:-:S04]  /*0370*/  LEA R13, R51, R12, 0xd ;  /* 0x0000000c330d7211 */ /* 0x000fc800078e68ff */
[----:B------:R-:W-:-:S05]  /*0380*/  LEA R13, R34, R13, 0xf ;  /* 0x0000000d220d7211 */ /* 0x000fca00078e78ff */
[----:B0-----:R-:W-:-:S05]  /*0390*/  IMAD.WIDE.U32 R56, R13, 0x4, R56 ;  /* 0x000000040d387825 */ /* 0x001fca00078e0038 */
[----:B------:R-:W2:Y:S04]  /*03a0*/  LDG.E.CONSTANT R12, desc[UR6][R56.64] ;  /* 0x00000006380c7981 */ /* 0x000ea8000c1e9900 */
[----:B------:R-:W2:Y:S04]  /*03b0*/  LDG.E.CONSTANT R13, desc[UR6][R56.64+0x4] ;  /* 0x00000406380d7981 */ /* 0x000ea8000c1e9900 */
[----:B------:R-:W2:Y:S04]  /*03c0*/  LDG.E.CONSTANT R14, desc[UR6][R56.64+0x8] ;  /* 0x00000806380e7981 */ /* 0x000ea8000c1e9900 */
[----:B------:R-:W2:Y:S04]  /*03d0*/  LDG.E.CONSTANT R15, desc[UR6][R56.64+0xc] ;  /* 0x00000c06380f7981 */ /* 0x000ea8000c1e9900 */
[----:B------:R-:W3:Y:S04]  /*03e0*/  LDG.E.CONSTANT R16, desc[UR6][R56.64+0x10] ;  /* 0x0000100638107981 */ /* 0x000ee8000c1e9900 */
[----:B------:R-:W3:Y:S04]  /*03f0*/  LDG.E.CONSTANT R17, desc[UR6][R56.64+0x14] ;  /* 0x0000140638117981 */ /* 0x000ee8000c1e9900 */
[----:B------:R-:W3:Y:S04]  /*0400*/  LDG.E.CONSTANT R18, desc[UR6][R56.64+0x18] ;  /* 0x0000180638127981 */ /* 0x000ee8000c1e9900 */
[----:B------:R-:W3:Y:S04]  /*0410*/  LDG.E.CONSTANT R19, desc[UR6][R56.64+0x1c] ;  /* 0x00001c0638137981 */ /* 0x000ee8000c1e9900 */
[----:B------:R-:W4:Y:S04]  /*0420*/  LDG.E.CONSTANT R20, desc[UR6][R56.64+0x20] ;  /* 0x0000200638147981 */ /* 0x000f28000c1e9900 */
[----:B------:R-:W4:Y:S04]  /*0430*/  LDG.E.CONSTANT R21, desc[UR6][R56.64+0x24] ;  /* 0x0000240638157981 */ /* 0x000f28000c1e9900 */
[----:B------:R-:W4:Y:S04]  /*0440*/  LDG.E.CONSTANT R22, desc[UR6][R56.64+0x28] ;  /* 0x0000280638167981 */ /* 0x000f28000c1e9900 */
[----:B------:R-:W4:Y:S04]  /*0450*/  LDG.E.CONSTANT R23, desc[UR6][R56.64+0x2c] ;  /* 0x00002c0638177981 */ /* 0x000f28000c1e9900 */
[----:B------:R-:W5:Y:S04]  /*0460*/  LDG.E.CONSTANT R24, desc[UR6][R56.64+0x30] ;  /* 0x0000300638187981 */ /* 0x000f68000c1e9900 */
[----:B------:R-:W5:Y:S04]  /*0470*/  LDG.E.CONSTANT R25, desc[UR6][R56.64+0x34] ;  /* 0x0000340638197981 */ /* 0x000f68000c1e9900 */
[----:B------:R-:W5:Y:S04]  /*0480*/  LDG.E.CONSTANT R26, desc[UR6][R56.64+0x38] ;  /* 0x00003806381a7981 */ /* 0x000f68000c1e9900 */
[----:B------:R-:W5:Y:S01]  /*0490*/  LDG.E.CONSTANT R27, desc[UR6][R56.64+0x3c] ;  /* 0x00003c06381b7981 */ /* 0x000f62000c1e9900 */
[----:B------:R-:W-:-:S04]  /*04a0*/  IADD3 R53, PT, PT, R55, 0x800, RZ ;  /* 0x0000080037357810 */ /* 0x000fc80007ffe0ff */
[----:B------:R-:W-:-:S04]  /*04b0*/  LEA R58, R52, R53, 0x18 ;  /* 0x00000035343a7211 */ /* 0x000fc800078ec0ff */
[----:B------:R-:W-:-:S05]  /*04c0*/  LEA R53, R51, R58, 0x8 ;  /* 0x0000003a33357211 */ /* 0x000fca00078e40ff */
[----:B--2---:R0:W-:Y:S04]  /*04d0*/  STS.128 [R53], R12 ;  /* 0x0000000c35007388 */ /* 0x0041e80000000c00 */
[----:B---3--:R1:W-:Y:S04]  /*04e0*/  STS.128 [R53+0x10], R16 ;  /* 0x0000101035007388 */ /* 0x0083e80000000c00 */
[----:B0-----:R-:W2:Y:S04]  /*04f0*/  LDG.E.CONSTANT R12, desc[UR6][R56.64+0x40] ;  /* 0x00004006380c7981 */ /* 0x001ea8000c1e9900 */
[----:B------:R-:W2:Y:S04]  /*0500*/  LDG.E.CONSTANT R13, desc[UR6][R56.64+0x44] ;  /* 0x00004406380d7981 */ /* 0x000ea8000c1e9900 */
[----:B------:R-:W2:Y:S04]  /*0510*/  LDG.E.CONSTANT R14, desc[UR6][R56.64+0x48] ;  /* 0x00004806380e7981 */ /* 0x000ea8000c1e9900 */
[----:B----4-:R0:W-:Y:S04]  /*0520*/  STS.128 [R53+0x20], R20 ;  /* 0x0000201435007388 */ /* 0x0101e80000000c00 */
[----:B------:R-:W2:Y:S04]  /*0530*/  LDG.E.CONSTANT R15, desc[UR6][R56.64+0x4c] ;  /* 0x00004c06380f7981 */ /* 0x000ea8000c1e9900 */
[----:B-1----:R-:W3:Y:S04]  /*0540*/  LDG.E.CONSTANT R16, desc[UR6][R56.64+0x50] ;  /* 0x0000500638107981 */ /* 0x002ee8000c1e9900 */
[----:B------:R-:W3:Y:S04]  /*0550*/  LDG.E.CONSTANT R17, desc[UR6][R56.64+0x54] ;  /* 0x0000540638117981 */ /* 0x000ee8000c1e9900 */
[----:B-----5:R1:W-:Y:S04]  /*0560*/  STS.128 [R53+0x30], R24 ;  /* 0x0000301835007388 */ /* 0x0203e80000000c00 */
[----:B------:R-:W3:Y:S04]  /*0570*/  LDG.E.CONSTANT R18, desc[UR6][R56.64+0x58] ;  /* 0x0000580638127981 */ /* 0x000ee8000c1e9900 */
[----:B------:R-:W3:Y:S04]  /*0580*/  LDG.E.CONSTANT R19, desc[UR6][R56.64+0x5c] ;  /* 0x00005c0638137981 */ /* 0x000ee8000c1e9900 */
[----:B0-----:R-:W4:Y:S04]  /*0590*/  LDG.E.CONSTANT R20, desc[UR6][R56.64+0x60] ;  /* 0x0000600638147981 */ /* 0x001f28000c1e9900 */
[----:B------:R-:W4:Y:S04]  /*05a0*/  LDG.E.CONSTANT R21, desc[UR6][R56.64+0x64] ;  /* 0x0000640638157981 */ /* 0x000f28000c1e9900 */
[----:B------:R-:W4:Y:S04]  /*05b0*/  LDG.E.CONSTANT R22, desc[UR6][R56.64+0x68] ;  /* 0x0000680638167981 */ /* 0x000f28000c1e9900 */
[----:B------:R-:W4:Y:S04]  /*05c0*/  LDG.E.CONSTANT R23, desc[UR6][R56.64+0x6c] ;  /* 0x00006c0638177981 */ /* 0x000f28000c1e9900 */
[----:B-1----:R-:W5:Y:S04]  /*05d0*/  LDG.E.CONSTANT R24, desc[UR6][R56.64+0x70] ;  /* 0x0000700638187981 */ /* 0x002f68000c1e9900 */
[----:B------:R-:W5:Y:S04]  /*05e0*/  LDG.E.CONSTANT R25, desc[UR6][R56.64+0x74] ;  /* 0x0000740638197981 */ /* 0x000f68000c1e9900 */
[----:B------:R-:W5:Y:S04]  /*05f0*/  LDG.E.CONSTANT R26, desc[UR6][R56.64+0x78] ;  /* 0x00007806381a7981 */ /* 0x000f68000c1e9900 */
[----:B------:R-:W5:Y:S04]  /*0600*/  LDG.E.CONSTANT R27, desc[UR6][R56.64+0x7c] ;  /* 0x00007c06381b7981 */ /* 0x000f68000c1e9900 */
[----:B--2---:R0:W-:Y:S04]  /*0610*/  STS.128 [R53+0x40], R12 ;  /* 0x0000400c35007388 */ /* 0x0041e80000000c00 */
[----:B0-----:R-:W2:Y:S04]  /*0620*/  LDG.E.CONSTANT R12, desc[UR6][R56.64+0x4000] ;  /* 0x00400006380c7981 */ /* 0x001ea8000c1e9900 */
[----:B---3--:R0:W-:Y:S04]  /*0630*/  STS.128 [R53+0x50], R16 ;  /* 0x0000501035007388 */ /* 0x0081e80000000c00 */
[----:B------:R-:W2:Y:S04]  /*0640*/  LDG.E.CONSTANT R13, desc[UR6][R56.64+0x4004] ;  /* 0x00400406380d7981 */ /* 0x000ea8000c1e9900 */
[----:B------:R-:W2:Y:S04]  /*0650*/  LDG.E.CONSTANT R14, desc[UR6][R56.64+0x4008] ;  /* 0x00400806380e7981 */ /* 0x000ea8000c1e9900 */
[----:B------:R-:W2:Y:S04]  /*0660*/  LDG.E.CONSTANT R15, desc[UR6][R56.64+0x400c] ;  /* 0x00400c06380f7981 */ /* 0x000ea8000c1e9900 */
[----:B----4-:R1:W-:Y:S04]  /*0670*/  STS.128 [R53+0x60], R20 ;  /* 0x0000601435007388 */ /* 0x0103e80000000c00 */
[----:B0-----:R-:W3:Y:S04]  /*0680*/  LDG.E.CONSTANT R16, desc[UR6][R56.64+0x4010] ;  /* 0x0040100638107981 */ /* 0x001ee8000c1e9900 */
[----:B------:R-:W3:Y:S04]  /*0690*/  LDG.E.CONSTANT R17, desc[UR6][R56.64+0x4014] ;  /* 0x0040140638117981 */ /* 0x000ee8000c1e9900 */
[----:B------:R-:W3:Y:S04]  /*06a0*/  LDG.E.CONSTANT R18, desc[UR6][R56.64+0x4018] ;  /* 0x0040180638127981 */ /* 0x000ee8000c1e9900 */
[----:B-----5:R0:W-:Y:S04]  /*06b0*/  STS.128 [R53+0x70], R24 ;  /* 0x0000701835007388 */ /* 0x0201e80000000c00 */
[----:B------:R-:W3:Y:S04]  /*06c0*/  LDG.E.CONSTANT R19, desc[UR6][R56.64+0x401c] ;  /* 0x00401c0638137981 */ /* 0x000ee8000c1e9900 */
[----:B-1----:R-:W4:Y:S04]  /*06d0*/  LDG.E.CONSTANT R20, desc[UR6][R56.64+0x4020] ;  /* 0x0040200638147981 */ /* 0x002f28000c1e9900 */
[----:B------:R-:W4:Y:S04]  /*06e0*/  LDG.E.CONSTANT R21, desc[UR6][R56.64+0x4024] ;  /* 0x0040240638157981 */ /* 0x000f28000c1e9900 */
[----:B------:R-:W4:Y:S04]  /*06f0*/  LDG.E.CONSTANT R22, desc[UR6][R56.64+0x4028] ;  /* 0x0040280638167981 */ /* 0x000f28000c1e9900 */
[----:B------:R-:W4:Y:S04]  /*0700*/  LDG.E.CONSTANT R23, desc[UR6][R56.64+0x402c] ;  /* 0x00402c0638177981 */ /* 0x000f28000c1e9900 */
[----:B0-----:R-:W5:Y:S04]  /*0710*/  LDG.E.CONSTANT R24, desc[UR6][R56.64+0x4030] ;  /* 0x0040300638187981 */ /* 0x001f68000c1e9900 */
[----:B------:R-:W5:Y:S04]  /*0720*/  LDG.E.CONSTANT R25, desc[UR6][R56.64+0x4034] ;  /* 0x0040340638197981 */ /* 0x000f68000c1e9900 */
[----:B------:R-:W5:Y:S04]  /*0730*/  LDG.E.CONSTANT R26, desc[UR6][R56.64+0x4038] ;  /* 0x00403806381a7981 */ /* 0x000f68000c1e9900 */
[----:B------:R-:W5:Y:S04]  /*0740*/  LDG.E.CONSTANT R27, desc[UR6][R56.64+0x403c] ;  /* 0x00403c06381b7981 */ /* 0x000f68000c1e9900 */
[----:B--2---:R0:W-:Y:S04]  /*0750*/  STS.128 [R53+0x80], R12 ;  /* 0x0000800c35007388 */ /* 0x0041e80000000c00 */
[----:B0-----:R-:W2:Y:S04]  /*0760*/  LDG.E.CONSTANT R12, desc[UR6][R56.64+0x4040] ;  /* 0x00404006380c7981 */ /* 0x001ea8000c1e9900 */
[----:B------:R-:W2:Y:S04]  /*0770*/  LDG.E.CONSTANT R13, desc[UR6][R56.64+0x4044] ;  /* 0x00404406380d7981 */ /* 0x000ea8000c1e9900 */
[----:B---3--:R0:W-:Y:S04]  /*0780*/  STS.128 [R53+0x90], R16 ;  /* 0x0000901035007388 */ /* 0x0081e80000000c00 */
        /* <DEDUP_REMOVED lines=17> */
[----:B---3--:R1:W-:Y:S04]  /*08a0*/  STS.128 [R53+0xd0], R16 ;  /* 0x0000d01035007388 */ /* 0x0083e80000000c00 */
[----:B----4-:R1:W-:Y:S04]  /*08b0*/  STS.128 [R53+0xe0], R20 ;  /* 0x0000e01435007388 */ /* 0x0103e80000000c00 */
[----:B-----5:R1:W-:Y:S02]  /*08c0*/  STS.128 [R53+0xf0], R24 ;  /* 0x0000f01835007388 */ /* 0x0203e40000000c00 */
.L_x_1:
[----:B------:R-:W-:Y:S05]  /*08d0*/  BSYNC.RECONVERGENT B0 ;  /* 0x0000000000007941 */ /* 0x000fea0003800200 */
.L_x_0:
[----:B------:R-:W-:Y:S01]  /*08e0*/  BAR.SYNC.DEFER_BLOCKING 0x0 ;  /* 0x0000000000007b1d */ /* 0x000fe20000010000 */
[----:B------:R-:W-:Y:S02]  /*08f0*/  IADD3 R55, PT, PT, R55, 0x800, RZ ;  /* 0x0000080037377810 */ /* 0x000fe40007ffe0ff */
[C---:B-1----:R-:W-:Y:S02]  /*0900*/  SHF.L.U32 R12, R51.reuse, 0x5, RZ ;  /* 0x00000005330c7819 */ /* 0x042fe400000006ff */
[----:B------:R-:W-:Y:S01]  /*0910*/  LEA R55, R52, R55, 0x18 ;  /* 0x0000003734377211 */ /* 0x000fe200078ec0ff */
[----:B------:R-:W-:Y:S01]  /*0920*/  UMOV UR4, 0x70 ;  /* 0x0000007000047882 */ /* 0x000fe20000000000 */
[----:B0-----:R-:W-:Y:S02]  /*0930*/  LOP3.LUT R14, R51, 0x3, RZ, 0xc0, !PT ;  /* 0x00000003330e7812 */ /* 0x001fe400078ec0ff */
[----:B------:R-:W-:Y:S02]  /*0940*/  LOP3.LUT R13, R12, 0x780, RZ, 0xc0, !PT ;  /* 0x000007800c0d7812 */ /* 0x000fe400078ec0ff */
[----:B------:R-:W-:-:S02]  /*0950*/  LEA R51, R14, R55, 0x2 ;  /* 0x000000370e337211 */ /* 0x000fc400078e10ff */
[----:B------:R-:W-:Y:S02]  /*0960*/  IADD3 R54, PT, PT, R13, 0x40, R54 ;  /* 0x000000400d367810 */ /* 0x000fe40007ffe036 */
[----:B------:R-:W-:-:S07]  /*0970*/  IADD3 R51, PT, PT, R51, 0x40, RZ ;  /* 0x0000004033337810 */ /* 0x000fce0007ffe0ff */
.L_x_2:
[----:B------:R-:W-:Y:S01]  /*0980*/  LDS.128 R12, [R54+-0x40] ;  /* 0xffffc000360c7984 */ /* 0x000fe20000000c00 */
[----:B------:R-:W-:-:S03]  /*0990*/  UIADD3 UR4, UPT, UPT, UR4, 0x200, URZ ;  /* 0x0000020004047890 */ /* 0x000fc6000fffe0ff */
[----:B------:R-:W0:Y:S01]  /*09a0*/  LDS R52, [R51+0x20] ;  /* 0x0000200033347984 */ /* 0x000e220000000800 */
[----:B------:R-:W-:-:S03]  /*09b0*/  UISETP.NE.AND UP0, UPT, UR4, 0x470, UPT ;  /* 0x000004700400788c */ /* 0x000fc6000bf05270 */
[----:B------:R-:W1:Y:S04]  /*09c0*/  LDS R57, [R51+-0x10] ;  /* 0xfffff00033397984 */ /* 0x000e680000000800 */
[----:B------:R-:W2:Y:S04]  /*09d0*/  LDS.128 R16, [R54+-0x20] ;  /* 0xffffe00036107984 */ /* 0x000ea80000000c00 */
[----:B------:R-:W3:Y:S04]  /*09e0*/  LDS R60, [R51+-0x40] ;  /* 0xffffc000333c7984 */ /* 0x000ee80000000800 */
[----:B------:R-:W4:Y:S04]  /*09f0*/  LDS R59, [R51+-0x30] ;  /* 0xffffd000333b7984 */ /* 0x000f280000000800 */
[----:B------:R-:W5:Y:S04]  /*0a00*/  LDS R58, [R51+-0x20] ;  /* 0xffffe000333a7984 */ /* 0x000f680000000800 */
[----:B------:R-:W5:Y:S04]  /*0a10*/  LDS R56, [R51] ;  /* 0x0000000033387984 */ /* 0x000f680000000800 */
[----:B------:R-:W5:Y:S04]  /*0a20*/  LDS R55, [R51+0x10] ;  /* 0x0000100033377984 */ /* 0x000f680000000800 */
[----:B------:R-:W5:Y:S04]  /*0a30*/  LDS R53, [R51+0x30] ;  /* 0x0000300033357984 */ /* 0x000f680000000800 */
[----:B------:R-:W5:Y:S04]  /*0a40*/  LDS.128 R20, [R54] ;  /* 0x0000000036147984 */ /* 0x000f680000000c00 */
[----:B------:R2:W5:Y:S01]  /*0a50*/  LDS.128 R24, [R54+0x20] ;  /* 0x0000200036187984 */ /* 0x0005620000000c00 */
[-C--:B0-----:R-:W-:Y:S01]  /*0a60*/  FFMA R61, R52, R12.reuse, R49 ;  /* 0x0000000c343d7223 */ /* 0x081fe20000000031 */
[----:B-1----:R-:W-:-:S02]  /*0a70*/  FFMA R46, R57, R12, R46 ;  /* 0x0000000c392e7223 */ /* 0x002fc4000000002e */
[----:B------:R-:W0:Y:S01]  /*0a80*/  LDS R62, [R51+0xa0] ;  /* 0x0000a000333e7984 */ /* 0x000e220000000800 */
[-C--:B--2---:R-:W-:Y:S01]  /*0a90*/  FFMA R49, R57, R16.reuse, R37 ;  /* 0x0000001039317223 */ /* 0x084fe20000000025 */
[-C--:B------:R-:W-:Y:S01]  /*0aa0*/  FFMA R40, R52, R16.reuse, R40 ;  /* 0x0000001034287223 */ /* 0x080fe20000000028 */
[----:B------:R-:W-:Y:S01]  /*0ab0*/  IADD3 R54, PT, PT, R54, 0x10, RZ ;  /* 0x0000001036367810 */ /* 0x000fe20007ffe0ff */
[C---:B---3--:R-:W-:Y:S01]  /*0ac0*/  FFMA R43, R60.reuse, R16, R43 ;  /* 0x000000103c2b7223 */ /* 0x048fe2000000002b */
[----:B------:R-:W-:Y:S01]  /*0ad0*/  FFMA R42, R60, R12, R42 ;  /* 0x0000000c3c2a7223 */ /* 0x000fe2000000002a */
[C---:B----4-:R-:W-:Y:S01]  /*0ae0*/  FFMA R35, R59.reuse, R16, R35 ;  /* 0x000000103b237223 */ /* 0x050fe20000000023 */
[----:B------:R-:W-:Y:S01]  /*0af0*/  FFMA R44, R59, R12, R44 ;  /* 0x0000000c3b2c7223 */ /* 0x000fe2000000002c */
[C---:B-----5:R-:W-:Y:S01]  /*0b00*/  FFMA R36, R58.reuse, R16, R36 ;  /* 0x000000103a247223 */ /* 0x060fe20000000024 */
[----:B------:R-:W-:Y:S01]  /*0b10*/  FFMA R45, R58, R12, R45 ;  /* 0x0000000c3a2d7223 */ /* 0x000fe2000000002d */
[C---:B------:R-:W-:Y:S01]  /*0b20*/  FFMA R38, R56.reuse, R16, R38 ;  /* 0x0000001038267223 */ /* 0x040fe20000000026 */
[----:B------:R-:W-:Y:S01]  /*0b30*/  FFMA R47, R56, R12, R47 ;  /* 0x0000000c382f7223 */ /* 0x000fe2000000002f */
[C---:B------:R-:W-:Y:S01]  /*0b40*/  FFMA R39, R55.reuse, R16, R39 ;  /* 0x0000001037277223 */ /* 0x040fe20000000027 */
[----:B------:R-:W-:Y:S01]  /*0b50*/  FFMA R48, R55, R12, R48 ;  /* 0x0000000c37307223 */ /* 0x000fe20000000030 */
[C---:B------:R-:W-:Y:S01]  /*0b60*/  FFMA R37, R53.reuse, R16, R41 ;  /* 0x0000001035257223 */ /* 0x040fe20000000029 */
[----:B------:R-:W-:Y:S01]  /*0b70*/  FFMA R50, R53, R12, R50 ;  /* 0x0000000c35327223 */ /* 0x000fe20000000032 */
[----:B------:R-:W1:Y:S01]  /*0b80*/  LDS R41, [R51+0x40] ;  /* 0x0000400033297984 */ /* 0x000e620000000800 */
[-C--:B------:R-:W-:Y:S01]  /*0b90*/  FFMA R6, R58, R20.reuse, R6 ;  /* 0x000000143a067223 */ /* 0x080fe20000000006 */
[-C--:B------:R-:W-:Y:S01]  /*0ba0*/  FFMA R10, R60, R20.reuse, R10 ;  /* 0x000000143c0a7223 */ /* 0x080fe2000000000a */
[-C--:B------:R-:W-:Y:S01]  /*0bb0*/  FFMA R8, R59, R20.reuse, R8 ;  /* 0x000000143b087223 */ /* 0x080fe20000000008 */
[----:B------:R-:W-:Y:S01]  /*0bc0*/  FFMA R4, R57, R20, R4 ;  /* 0x0000001439047223 */ /* 0x000fe20000000004 */
[----:B------:R-:W-:Y:S01]  /*0bd0*/  FFMA R16, R58, R24, R5 ;  /* 0x000000183a107223 */ /* 0x000fe20000000005 */
[-C--:B------:R-:W-:Y:S01]  /*0be0*/  FFMA R2, R56, R20.reuse, R2 ;  /* 0x0000001438027223 */ /* 0x080fe20000000002 */
[-C--:B------:R-:W-:Y:S01]  /*0bf0*/  FFMA R28, R55, R20.reuse, R28 ;  /* 0x00000014371c7223 */ /* 0x080fe2000000001c */
[-C--:B------:R-:W-:Y:S01]  /*0c00*/  FFMA R30, R52, R20.reuse, R30 ;  /* 0x00000014341e7223 */ /* 0x080fe2000000001e */
[----:B------:R-:W-:Y:S01]  /*0c10*/  FFMA R32, R53, R20, R32 ;  /* 0x0000001435207223 */ /* 0x000fe20000000020 */
[----:B------:R-:W2:Y:S01]  /*0c20*/  LDS R58, [R51+0x90] ;  /* 0x00009000333a7984 */ /* 0x000ea20000000800 */
[-C--:B------:R-:W-:Y:S01]  /*0c30*/  FFMA R12, R60, R24.reuse, R9 ;  /* 0x000000183c0c7223 */ /* 0x080fe20000000009 */
[-C--:B------:R-:W-:Y:S01]  /*0c40*/  FFMA R59, R59, R24.reuse, R7 ;  /* 0x000000183b3b7223 */ /* 0x080fe20000000007 */
[-C--:B------:R-:W-:Y:S01]  /*0c50*/  FFMA R7, R57, R24.reuse, R3 ;  /* 0x0000001839077223 */ /* 0x080fe20000000003 */
[----:B------:R-:W3:Y:S01]  /*0c60*/  LDS R5, [R51+0x80] ;  /* 0x0000800033057984 */ /* 0x000ee20000000800 */
[-C--:B------:R-:W-:Y:S01]  /*0c70*/  FFMA R3, R56, R24.reuse, R11 ;  /* 0x0000001838037223 */ /* 0x080fe2000000000b */
[-C--:B------:R-:W-:Y:S01]  /*0c80*/  FFMA R55, R55, R24.reuse, R29 ;  /* 0x0000001837377223 */ /* 0x080fe2000000001d */
[-C--:B------:R-:W-:Y:S01]  /*0c90*/  FFMA R11, R52, R24.reuse, R31 ;  /* 0x00000018340b7223 */ /* 0x080fe2000000001f */
[----:B------:R-:W4:Y:S01]  /*0ca0*/  LDS R20, [R51+0x70] ;  /* 0x0000700033147984 */ /* 0x000f220000000800 */
[----:B------:R-:W-:Y:S01]  /*0cb0*/  FFMA R60, R53, R24, R33 ;  /* 0x00000018353c7223 */ /* 0x000fe20000000021 */
[C---:B0-----:R-:W-:Y:S01]  /*0cc0*/  FFMA R29, R62.reuse, R13, R61 ;  /* 0x0000000d3e1d7223 */ /* 0x041fe2000000003d */
[C---:B------:R-:W-:Y:S01]  /*0cd0*/  FFMA R40, R62.reuse, R17, R40 ;  /* 0x000000113e287223 */ /* 0x040fe20000000028 */
[----:B------:R-:W0:Y:S01]  /*0ce0*/  LDS R9, [R51+0x50] ;  /* 0x0000500033097984 */ /* 0x000e220000000800 */
[C---:B------:R-:W-:Y:S01]  /*0cf0*/  FFMA R30, R62.reuse, R21, R30 ;  /* 0x000000153e1e7223 */ /* 0x040fe2000000001e */
[----:B------:R-:W-:-:S02]  /*0d00*/  FFMA R11, R62, R25, R11 ;  /* 0x000000193e0b7223 */ /* 0x000fc4000000000b */
[----:B------:R-:W5:Y:S04]  /*0d10*/  LDS R56, [R51+0x60] ;  /* 0x0000600033387984 */ /* 0x000f680000000800 */
[----:B------:R-:W5:Y:S04]  /*0d20*/  LDS R31, [R51+0xb0] ;  /* 0x0000b000331f7984 */ /* 0x000f680000000800 */
[----:B------:R-:W5:Y:S04]  /*0d30*/  LDS R24, [R51+0x120] ;  /* 0x0001200033187984 */ /* 0x000f680000000800 */
[----:B------:R-:W5:Y:S01]  /*0d40*/  LDS R33, [R51+0xf0] ;  /* 0x0000f00033217984 */ /* 0x000f620000000800 */
[C---:B-1----:R-:W-:Y:S01]  /*0d50*/  FFMA R42, R41.reuse, R13, R42 ;  /* 0x0000000d292a7223 */ /* 0x042fe2000000002a */
[C---:B------:R-:W-:Y:S01]  /*0d60*/  FFMA R43, R41.reuse, R17, R43 ;  /* 0x00000011292b7223 */ /* 0x040fe2000000002b */
[C---:B------:R-:W-:Y:S01]  /*0d70*/  FFMA R10, R41.reuse, R21, R10 ;  /* 0x00000015290a7223 */ /* 0x040fe2000000000a */
[----:B------:R-:W1:Y:S01]  /*0d80*/  LDS R53, [R51+0xc0] ;  /* 0x0000c00033357984 */ /* 0x000e620000000800 */
[----:B------:R-:W-:Y:S01]  /*0d90*/  FFMA R12, R41, R25, R12 ;  /* 0x00000019290c7223 */ /* 0x000fe2000000000c */
[C---:B--2---:R-:W-:Y:S01]  /*0da0*/  FFMA R48, R58.reuse, R13, R48 ;  /* 0x0000000d3a307223 */ /* 0x044fe20000000030 */
[C---:B------:R-:W-:Y:S01]  /*0db0*/  FFMA R39, R58.reuse, R17, R39 ;  /* 0x000000113a277223 */ /* 0x040fe20000000027 */
[C---:B------:R-:W-:Y:S01]  /*0dc0*/  FFMA R28, R58.reuse, R21, R28 ;  /* 0x000000153a1c7223 */ /* 0x040fe2000000001c */
[----:B------:R-:W-:Y:S01]  /*0dd0*/  FFMA R58, R58, R25, R55 ;  /* 0x000000193a3a7223 */ /* 0x000fe20000000037 */
[C---:B---3--:R-:W-:Y:S01]  /*0de0*/  FFMA R47, R5.reuse, R13, R47 ;  /* 0x0000000d052f7223 */ /* 0x048fe2000000002f */
[C---:B------:R-:W-:Y:S01]  /*0df0*/  FFMA R38, R5.reuse, R17, R38 ;  /* 0x0000001105267223 */ /* 0x040fe20000000026 */
[C---:B------:R-:W-:Y:S01]  /*0e00*/  FFMA R2, R5.reuse, R21, R2 ;  /* 0x0000001505027223 */ /* 0x040fe20000000002 */
[----:B------:R-:W-:Y:S01]  /*0e10*/  FFMA R5, R5, R25, R3 ;  /* 0x0000001905057223 */ /* 0x000fe20000000003 */
[C---:B----4-:R-:W-:Y:S01]  /*0e20*/  FFMA R46, R20.reuse, R13, R46 ;  /* 0x0000000d142e7223 */ /* 0x050fe2000000002e */
[C---:B------:R-:W-:Y:S01]  /*0e30*/  FFMA R57, R20.reuse, R17, R49 ;  /* 0x0000001114397223 */ /* 0x040fe20000000031 */
[C---:B------:R-:W-:Y:S01]  /*0e40*/  FFMA R4, R20.reuse, R21, R4 ;  /* 0x0000001514047223 */ /* 0x040fe20000000004 */
[----:B------:R-:W-:Y:S01]  /*0e50*/  FFMA R7, R20, R25, R7 ;  /* 0x0000001914077223 */ /* 0x000fe20000000007 */
[C---:B0-----:R-:W-:Y:S01]  /*0e60*/  FFMA R44, R9.reuse, R13, R44 ;  /* 0x0000000d092c7223 */ /* 0x041fe2000000002c */
[----:B------:R-:W0:Y:S01]  /*0e70*/  LDS R20, [R51+0x100] ;  /* 0x0001000033147984 */ /* 0x000e220000000800 */
[C---:B------:R-:W-:Y:S01]  /*0e80*/  FFMA R35, R9.reuse, R17, R35 ;  /* 0x0000001109237223 */ /* 0x040fe20000000023 */
[C---:B------:R-:W-:Y:S01]  /*0e90*/  FFMA R8, R9.reuse, R21, R8 ;  /* 0x0000001509087223 */ /* 0x040fe20000000008 */
[----:B------:R-:W-:Y:S01]  /*0ea0*/  FFMA R55, R9, R25, R59 ;  /* 0x0000001909377223 */ /* 0x000fe2000000003b */
[----:B------:R-:W2:Y:S01]  /*0eb0*/  LDS R3, [R51+0x110] ;  /* 0x0001100033037984 */ /* 0x000ea20000000800 */
[C---:B-----5:R-:W-:Y:S01]  /*0ec0*/  FFMA R45, R56.reuse, R13, R45 ;  /* 0x0000000d382d7223 */ /* 0x060fe2000000002d */
[C---:B------:R-:W-:Y:S01]  /*0ed0*/  FFMA R36, R56.reuse, R17, R36 ;  /* 0x0000001138247223 */ /* 0x040fe20000000024 */
[C---:B------:R-:W-:Y:S01]  /*0ee0*/  FFMA R6, R56.reuse, R21, R6 ;  /* 0x0000001538067223 */ /* 0x040fe20000000006 */
[----:B------:R-:W3:Y:S01]  /*0ef0*/  LDS R9, [R51+0xe0] ;  /* 0x0000e00033097984 */ /* 0x000ee20000000800 */
[----:B------:R-:W-:Y:S01]  /*0f00*/  FFMA R16, R56, R25, R16 ;  /* 0x0000001938107223 */ /* 0x000fe20000000010 */
[C---:B------:R-:W-:Y:S01]  /*0f10*/  FFMA R52, R31.reuse, R21, R32 ;  /* 0x000000151f347223 */ /* 0x040fe20000000020 */
[C---:B------:R-:W-:Y:S01]  /*0f20*/  FFMA R41, R31.reuse, R13, R50 ;  /* 0x0000000d1f297223 */ /* 0x040fe20000000032 */
[----:B------:R-:W4:Y:S01]  /*0f30*/  LDS R56, [R51+0xd0] ;  /* 0x0000d00033387984 */ /* 0x000f220000000800 */
[C---:B------:R-:W-:Y:S01]  /*0f40*/  FFMA R50, R31.reuse, R17, R37 ;  /* 0x000000111f327223 */ /* 0x040fe20000000025 */
[C---:B------:R-:W-:Y:S01]  /*0f50*/  FFMA R49, R24.reuse, R14, R29 ;  /* 0x0000000e18317223 */ /* 0x040fe2000000001d */
[C---:B------:R-:W-:Y:S01]  /*0f60*/  FFMA R40, R24.reuse, R18, R40 ;  /* 0x0000001218287223 */ /* 0x040fe20000000028 */
[----:B------:R-:W5:Y:S01]  /*0f70*/  LDS R32, [R51+0x130] ;  /* 0x0001300033207984 */ /* 0x000f620000000800 */
[C---:B------:R-:W-:Y:S01]  /*0f80*/  FFMA R30, R24.reuse, R22, R30 ;  /* 0x00000016181e7223 */ /* 0x040fe2000000001e */
[----:B------:R-:W-:Y:S01]  /*0f90*/  FFMA R25, R31, R25, R60 ;  /* 0x000000191f197223 */ /* 0x000fe2000000003c */
[----:B------:R-:W-:Y:S01]  /*0fa0*/  FFMA R24, R24, R26, R11 ;  /* 0x0000001a18187223 */ /* 0x000fe2000000000b */
[C---:B------:R-:W-:Y:S01]  /*0fb0*/  FFMA R46, R33.reuse, R14, R46 ;  /* 0x0000000e212e7223 */ /* 0x040fe2000000002e */
[C---:B------:R-:W-:Y:S01]  /*0fc0*/  FFMA R37, R33.reuse, R18, R57 ;  /* 0x0000001221257223 */ /* 0x040fe20000000039 */
[C---:B------:R-:W-:Y:S01]  /*0fd0*/  FFMA R4, R33.reuse, R22, R4 ;  /* 0x0000001621047223 */ /* 0x040fe20000000004 */
[----:B------:R-:W-:Y:S01]  /*0fe0*/  FFMA R17, R33, R26, R7 ;  /* 0x0000001a21117223 */ /* 0x000fe20000000007 */
[----:B------:R-:W5:Y:S01]  /*0ff0*/  LDS R31, [R51+0x1a0] ;  /* 0x0001a000331f7984 */ /* 0x000f620000000800 */
[C---:B-1----:R-:W-:Y:S01]  /*1000*/  FFMA R42, R53.reuse, R14, R42 ;  /* 0x0000000e352a7223 */ /* 0x042fe2000000002a */
[C---:B------:R-:W-:Y:S01]  /*1010*/  FFMA R43, R53.reuse, R18, R43 ;  /* 0x00000012352b7223 */ /* 0x040fe2000000002b */
[C---:B------:R-:W-:Y:S01]  /*1020*/  FFMA R10, R53.reuse, R22, R10 ;  /* 0x00000016350a7223 */ /* 0x040fe2000000000a */
[----:B------:R-:W1:Y:S01]  /*1030*/  LDS R29, [R51+0x190] ;  /* 0x00019000331d7984 */ /* 0x000e620000000800 */
[----:B------:R-:W-:-:S03]  /*1040*/  FFMA R12, R53, R26, R12 ;  /* 0x0000001a350c7223 */ /* 0x000fc6000000000c */
[----:B------:R-:W1:Y:S04]  /*1050*/  LDS R11, [R51+0x180] ;  /* 0x00018000330b7984 */ /* 0x000e680000000800 */
[----:B------:R-:W1:Y:S01]  /*1060*/  LDS R7, [R51+0x150] ;  /* 0x0001500033077984 */ /* 0x000e620000000800 */
[C---:B0-----:R-:W-:Y:S01]  /*1070*/  FFMA R47, R20.reuse, R14, R47 ;  /* 0x0000000e142f7223 */ /* 0x041fe2000000002f */
[C---:B------:R-:W-:Y:S01]  /*1080*/  FFMA R38, R20.reuse, R18, R38 ;  /* 0x0000001214267223 */ /* 0x040fe20000000026 */
[C---:B------:R-:W-:Y:S01]  /*1090*/  FFMA R2, R20.reuse, R22, R2 ;  /* 0x0000001614027223 */ /* 0x040fe20000000002 */
        /* <DEDUP_REMOVED lines=9> */
[----:B------:R-:W0:Y:S01]  /*1130*/  LDS R3, [R51+0x170] ;  /* 0x0001700033037984 */ /* 0x000e220000000800 */
[C---:B----4-:R-:W-:Y:S01]  /*1140*/  FFMA R44, R56.reuse, R14, R44 ;  /* 0x0000000e382c7223 */ /* 0x050fe2000000002c */
[C---:B------:R-:W-:Y:S01]  /*1150*/  FFMA R35, R56.reuse, R18, R35 ;  /* 0x0000001238237223 */ /* 0x040fe20000000023 */
[C---:B------:R-:W-:Y:S01]  /*1160*/  FFMA R8, R56.reuse, R22, R8 ;  /* 0x0000001638087223 */ /* 0x040fe20000000008 */
[----:B------:R-:W2:Y:S01]  /*1170*/  LDS R5, [R51+0x160] ;  /* 0x0001600033057984 */ /* 0x000ea20000000800 */
[----:B------:R-:W-:Y:S01]  /*1180*/  FFMA R13, R56, R26, R55 ;  /* 0x0000001a380d7223 */ /* 0x000fe20000000037 */
[C---:B-----5:R-:W-:Y:S01]  /*1190*/  FFMA R14, R32.reuse, R14, R41 ;  /* 0x0000000e200e7223 */ /* 0x060fe20000000029 */
[C---:B------:R-:W-:Y:S01]  /*11a0*/  FFMA R18, R32.reuse, R18, R50 ;  /* 0x0000001220127223 */ /* 0x040fe20000000032 */
[----:B------:R-:W3:Y:S01]  /*11b0*/  LDS R9, [R51+0x140] ;  /* 0x0001400033097984 */ /* 0x000ee20000000800 */
[C---:B------:R-:W-:Y:S01]  /*11c0*/  FFMA R22, R32.reuse, R22, R52 ;  /* 0x0000001620167223 */ /* 0x040fe20000000034 */
[----:B------:R-:W-:-:S02]  /*11d0*/  FFMA R26, R32, R26, R25 ;  /* 0x0000001a201a7223 */ /* 0x000fc40000000019 */
[----:B------:R4:W5:Y:S01]  /*11e0*/  LDS R33, [R51+0x1b0] ;  /* 0x0001b00033217984 */ /* 0x0009620000000800 */
[C---:B------:R-:W-:Y:S01]  /*11f0*/  FFMA R49, R31.reuse, R15, R49 ;  /* 0x0000000f1f317223 */ /* 0x040fe20000000031 */
[C---:B------:R-:W-:Y:S01]  /*1200*/  FFMA R40, R31.reuse, R19, R40 ;  /* 0x000000131f287223 */ /* 0x040fe20000000028 */
[----:B------:R-:W-:Y:S01]  /*1210*/  FFMA R30, R31, R23, R30 ;  /* 0x000000171f1e7223 */ /* 0x000fe2000000001e */
[C---:B-1----:R-:W-:Y:S01]  /*1220*/  FFMA R48, R29.reuse, R15, R48 ;  /* 0x0000000f1d307223 */ /* 0x042fe20000000030 */
[C---:B------:R-:W-:Y:S01]  /*1230*/  FFMA R39, R29.reuse, R19, R39 ;  /* 0x000000131d277223 */ /* 0x040fe20000000027 */
[----:B------:R-:W-:Y:S01]  /*1240*/  FFMA R28, R29, R23, R28 ;  /* 0x000000171d1c7223 */ /* 0x000fe2000000001c */
[----:B------:R-:W-:Y:S01]  /*1250*/  FFMA R31, R31, R27, R24 ;  /* 0x0000001b1f1f7223 */ /* 0x000fe20000000018 */
[C---:B------:R-:W-:Y:S01]  /*1260*/  FFMA R47, R11.reuse, R15, R47 ;  /* 0x0000000f0b2f7223 */ /* 0x040fe2000000002f */
[C---:B------:R-:W-:Y:S01]  /*1270*/  FFMA R38, R11.reuse, R19, R38 ;  /* 0x000000130b267223 */ /* 0x040fe20000000026 */
[----:B------:R-:W-:Y:S01]  /*1280*/  FFMA R2, R11, R23, R2 ;  /* 0x000000170b027223 */ /* 0x000fe20000000002 */
[----:B------:R-:W-:Y:S01]  /*1290*/  FFMA R29, R29, R27, R21 ;  /* 0x0000001b1d1d7223 */ /* 0x000fe20000000015 */
[C---:B------:R-:W-:Y:S01]  /*12a0*/  FFMA R44, R7.reuse, R15, R44 ;  /* 0x0000000f072c7223 */ /* 0x040fe2000000002c */
[C---:B------:R-:W-:Y:S01]  /*12b0*/  FFMA R35, R7.reuse, R19, R35 ;  /* 0x0000001307237223 */ /* 0x040fe20000000023 */
[----:B------:R-:W-:Y:S01]  /*12c0*/  FFMA R8, R7, R23, R8 ;  /* 0x0000001707087223 */ /* 0x000fe20000000008 */
[-C--:B------:R-:W-:Y:S01]  /*12d0*/  FFMA R11, R11, R27.reuse, R20 ;  /* 0x0000001b0b0b7223 */ /* 0x080fe20000000014 */
[----:B------:R-:W-:Y:S01]  /*12e0*/  FFMA R7, R7, R27, R13 ;  /* 0x0000001b07077223 */ /* 0x000fe2000000000d */
[----:B----4-:R-:W-:Y:S01]  /*12f0*/  IADD3 R51, PT, PT, R51, 0x200, RZ ;  /* 0x0000020033337810 */ /* 0x010fe20007ffe0ff */
        /* <DEDUP_REMOVED lines=12> */
[C---:B-----5:R-:W-:Y:S01]  /*13c0*/  FFMA R50, R33.reuse, R15, R14 ;  /* 0x0000000f21327223 */ /* 0x060fe2000000000e */
[C---:B------:R-:W-:Y:S01]  /*13d0*/  FFMA R41, R33.reuse, R19, R18 ;  /* 0x0000001321297223 */ /* 0x040fe20000000012 */
[C---:B------:R-:W-:Y:S01]  /*13e0*/  FFMA R32, R33.reuse, R23, R22 ;  /* 0x0000001721207223 */ /* 0x040fe20000000016 */
[----:B------:R-:W-:Y:S01]  /*13f0*/  FFMA R33, R33, R27, R26 ;  /* 0x0000001b21217223 */ /* 0x000fe2000000001a */
[----:B------:R-:W-:Y:S06]  /*1400*/  BRA.U UP0, `(.L_x_2) ;  /* 0xfffffff5005c7547 */ /* 0x000fec000b83ffff */
[----:B------:R-:W-:-:S04]  /*1410*/  IADD3 R34, PT, PT, R34, 0x1, RZ ;  /* 0x0000000122227810 */ /* 0x000fc80007ffe0ff */
[----:B------:R-:W-:-:S13]  /*1420*/  ISETP.NE.AND P0, PT, R34, 0x80, PT ;  /* 0x000000802200780c */ /* 0x000fda0003f05270 */
[----:B------:R-:W-:Y:S05]  /*1430*/  @P0 BRA `(.L_x_3) ;  /* 0xffffffec00400947 */ /* 0x000fea000383ffff */
[----:B------:R-:W0:Y:S01]  /*1440*/  S2R R15, SR_TID.X ;  /* 0x00000000000f7919 */ /* 0x000e220000002100 */
[----:B------:R-:W1:Y:S01]  /*1450*/  LDC.64 R12, c[0x0][0x390] ;  /* 0x0000e400ff0c7b82 */ /* 0x000e620000000a00 */
[C---:B------:R-:W-:Y:S02]  /*1460*/  SHF.L.U32 R16, R0.reuse, 0x5, RZ ;  /* 0x0000000500107819 */ /* 0x040fe400000006ff */
[----:B------:R-:W-:Y:S02]  /*1470*/  SHF.L.U32 R0, R0, 0xb, RZ ;  /* 0x0000000b00007819 */ /* 0x000fe400000006ff */
[----:B------:R-:W-:Y:S02]  /*1480*/  LOP3.LUT R17, R16, 0xfe0, RZ, 0xc0, !PT ;  /* 0x00000fe010117812 */ /* 0x000fe400078ec0ff */
[----:B0-----:R-:W-:-:S04]  /*1490*/  SHF.L.U32 R14, R15, 0xc, RZ ;  /* 0x0000000c0f0e7819 */ /* 0x001fc800000006ff */
[----:B------:R-:W-:-:S04]  /*14a0*/  LOP3.LUT R14, R14, 0x3c000, RZ, 0xc0, !PT ;  /* 0x0003c0000e0e7812 */ /* 0x000fc800078ec0ff */
[----:B------:R-:W-:-:S04]  /*14b0*/  LOP3.LUT R15, R14, 0x3, R15, 0xf8, !PT ;  /* 0x000000030e0f7812 */ /* 0x000fc800078ef80f */
[----:B------:R-:W-:-:S04]  /*14c0*/  LOP3.LUT R0, R15, 0x7ffc0000, R0, 0xf8, !PT ;  /* 0x7ffc00000f007812 */ /* 0x000fc800078ef800 */
[----:B------:R-:W-:-:S05]  /*14d0*/  IADD3 R15, PT, PT, R17, R0, RZ ;  /* 0x00000000110f7210 */ /* 0x000fca0007ffe0ff */
[----:B-1----:R-:W-:-:S05]  /*14e0*/  IMAD.WIDE.U32 R12, R15, 0x4, R12 ;  /* 0x000000040f0c7825 */ /* 0x002fca00078e000c */
[----:B------:R-:W-:Y:S04]  /*14f0*/  STG.E desc[UR6][R12.64], R42 ;  /* 0x0000002a0c007986 */ /* 0x000fe8000c101906 */
        /* <DEDUP_REMOVED lines=30> */
[----:B------:R-:W-:Y:S01]  /*16e0*/  STG.E desc[UR6][R12.64+0xc070], R33 ;  /* 0x00c070210c007986 */ /* 0x000fe2000c101906 */
[----:B------:R-:W-:Y:S05]  /*16f0*/  EXIT ;  /* 0x000000000000794d */ /* 0x000fea0003800000 */
.L_x_4:
[----:B------:R-:W-:-:S00]  /*1700*/  BRA `(.L_x_4) ;  /* 0xfffffffc00fc7947 */ /* 0x000fc0000383ffff */
[----:B------:R-:W-:-:S00]  /*1710*/  NOP ;  /* 0x0000000000007918 */ /* 0x000fc00000000000 */
        /* <DEDUP_REMOVED lines=14> */
.L_x_5:


//--------------------- .nv.shared.mymatmul_kernel0 --------------------------
	.section	.nv.shared.mymatmul_kernel0,"aw",@nobits
	.sectionflags	@""
	.align	4
.nv.shared.mymatmul_kernel0:
	.zero		4096


//--------------------- .nv.shared.reserved.0     --------------------------
	.section	.nv.shared.reserved.0,"aw",@nobits
	.weak		__nv_reservedSMEM_offset_0_alias
	.size		__nv_reservedSMEM_offset_0_alias, 0, 64
	.other		__nv_reservedSMEM_offset_0_alias,@"STO_CUDA_RESERVED_SHARED STV_DEFAULT"
__nv_reservedSMEM_offset_0_alias:
	.zero		0
	.zero		64


//--------------------- .nv.constant0.mymatmul_kernel0 --------------------------
	.section	.nv.constant0.mymatmul_kernel0,"a",@progbits
	.sectionflags	@""
	.align	4
.nv.constant0.mymatmul_kernel0:
	.zero		920


//--------------------- SYMBOLS --------------------------

	.type		.nv.reservedSmem.offset0,@object
	.size		.nv.reservedSmem.offset0,0x4
	.type		.nv.reservedSmem.cap,@object
	.size		.nv.reservedSmem.cap,0x4
